//
// Generated by NVIDIA NVVM Compiler
//
// Compiler Build ID: CL-36424714
// Cuda compilation tools, release 13.0, V13.0.88
// Based on NVVM 20.0.0
//

.version 9.0
.target sm_100
.address_size 64

	// .globl	_Z22gather_all_input_majoriiiPKiiPKfS0_Pf

.visible .entry _Z22gather_all_input_majoriiiPKiiPKfS0_Pf(
	.param .u32 _Z22gather_all_input_majoriiiPKiiPKfS0_Pf_param_0,
	.param .u32 _Z22gather_all_input_majoriiiPKiiPKfS0_Pf_param_1,
	.param .u32 _Z22gather_all_input_majoriiiPKiiPKfS0_Pf_param_2,
	.param .u64 .ptr .align 1 _Z22gather_all_input_majoriiiPKiiPKfS0_Pf_param_3,
	.param .u32 _Z22gather_all_input_majoriiiPKiiPKfS0_Pf_param_4,
	.param .u64 .ptr .align 1 _Z22gather_all_input_majoriiiPKiiPKfS0_Pf_param_5,
	.param .u64 .ptr .align 1 _Z22gather_all_input_majoriiiPKiiPKfS0_Pf_param_6,
	.param .u64 .ptr .align 1 _Z22gather_all_input_majoriiiPKiiPKfS0_Pf_param_7
)
{
	.reg .pred 	%p<6>;
	.reg .b32 	%r<28>;
	.reg .b32 	%f<2>;
	.reg .b64 	%rd<17>;

	ld.param.u32 	%r12, [_Z22gather_all_input_majoriiiPKiiPKfS0_Pf_param_0];
	ld.param.u32 	%r9, [_Z22gather_all_input_majoriiiPKiiPKfS0_Pf_param_1];
	ld.param.u32 	%r10, [_Z22gather_all_input_majoriiiPKiiPKfS0_Pf_param_2];
	ld.param.u64 	%rd5, [_Z22gather_all_input_majoriiiPKiiPKfS0_Pf_param_3];
	ld.param.u32 	%r11, [_Z22gather_all_input_majoriiiPKiiPKfS0_Pf_param_4];
	ld.param.u64 	%rd6, [_Z22gather_all_input_majoriiiPKiiPKfS0_Pf_param_5];
	ld.param.u64 	%rd7, [_Z22gather_all_input_majoriiiPKiiPKfS0_Pf_param_6];
	ld.param.u64 	%rd8, [_Z22gather_all_input_majoriiiPKiiPKfS0_Pf_param_7];
	mov.u32 	%r13, %ctaid.x;
	mov.u32 	%r14, %ntid.x;
	mov.u32 	%r15, %tid.x;
	mad.lo.s32 	%r16, %r13, %r14, %r15;
	div.s32 	%r1, %r16, %r11;
	mul.lo.s32 	%r17, %r1, %r11;
	sub.s32 	%r2, %r16, %r17;
	setp.ge.s32 	%p1, %r1, %r12;
	@%p1 bra 	$L__BB0_7;
	add.s32 	%r3, %r9, -1;
	setp.lt.s32 	%p2, %r9, 2;
	@%p2 bra 	$L__BB0_7;
	mad.lo.s32 	%r19, %r1, %r11, %r2;
	cvta.to.global.u64 	%rd9, %rd6;
	mul.wide.s32 	%rd10, %r19, 4;
	add.s64 	%rd1, %rd9, %rd10;
	cvta.to.global.u64 	%rd2, %rd7;
	cvta.to.global.u64 	%rd3, %rd5;
	cvta.to.global.u64 	%rd4, %rd8;
	mul.lo.s32 	%r4, %r1, %r3;
	mov.b32 	%r27, 0;
$L__BB0_3:
	add.s32 	%r20, %r27, %r4;
	mul.wide.s32 	%rd11, %r20, 4;
	add.s64 	%rd12, %rd2, %rd11;
	ld.global.u32 	%r6, [%rd12];
	setp.lt.s32 	%p3, %r6, 0;
	@%p3 bra 	$L__BB0_7;
	mul.hi.u32 	%r21, %r6, 1898473089;
	shr.u32 	%r22, %r21, 19;
	mul.lo.s32 	%r23, %r22, 1186111;
	sub.s32 	%r24, %r6, %r23;
	mul.wide.u32 	%rd13, %r22, 4;
	add.s64 	%rd14, %rd3, %rd13;
	ld.global.u32 	%r25, [%rd14];
	add.s32 	%r7, %r25, %r24;
	setp.ge.s32 	%p4, %r7, %r10;
	@%p4 bra 	$L__BB0_6;
	ld.global.nc.f32 	%f1, [%rd1];
	mad.lo.s32 	%r26, %r7, %r11, %r2;
	mul.wide.s32 	%rd15, %r26, 4;
	add.s64 	%rd16, %rd4, %rd15;
	st.global.f32 	[%rd16], %f1;
$L__BB0_6:
	add.s32 	%r27, %r27, 1;
	setp.ne.s32 	%p5, %r27, %r3;
	@%p5 bra 	$L__BB0_3;
$L__BB0_7:
	ret;

}
	// .globl	_Z24scatter_all_output_majoriiiPKiiPKfS0_Pf
.visible .entry _Z24scatter_all_output_majoriiiPKiiPKfS0_Pf(
	.param .u32 _Z24scatter_all_output_majoriiiPKiiPKfS0_Pf_param_0,
	.param .u32 _Z24scatter_all_output_majoriiiPKiiPKfS0_Pf_param_1,
	.param .u32 _Z24scatter_all_output_majoriiiPKiiPKfS0_Pf_param_2,
	.param .u64 .ptr .align 1 _Z24scatter_all_output_majoriiiPKiiPKfS0_Pf_param_3,
	.param .u32 _Z24scatter_all_output_majoriiiPKiiPKfS0_Pf_param_4,
	.param .u64 .ptr .align 1 _Z24scatter_all_output_majoriiiPKiiPKfS0_Pf_param_5,
	.param .u64 .ptr .align 1 _Z24scatter_all_output_majoriiiPKiiPKfS0_Pf_param_6,
	.param .u64 .ptr .align 1 _Z24scatter_all_output_majoriiiPKiiPKfS0_Pf_param_7
)
{
	.reg .pred 	%p<6>;
	.reg .b32 	%r<28>;
	.reg .b32 	%f<3>;
	.reg .b64 	%rd<17>;

	ld.param.u32 	%r12, [_Z24scatter_all_output_majoriiiPKiiPKfS0_Pf_param_0];
	ld.param.u32 	%r9, [_Z24scatter_all_output_majoriiiPKiiPKfS0_Pf_param_1];
	ld.param.u32 	%r10, [_Z24scatter_all_output_majoriiiPKiiPKfS0_Pf_param_2];
	ld.param.u64 	%rd5, [_Z24scatter_all_output_majoriiiPKiiPKfS0_Pf_param_3];
	ld.param.u32 	%r11, [_Z24scatter_all_output_majoriiiPKiiPKfS0_Pf_param_4];
	ld.param.u64 	%rd6, [_Z24scatter_all_output_majoriiiPKiiPKfS0_Pf_param_5];
	ld.param.u64 	%rd7, [_Z24scatter_all_output_majoriiiPKiiPKfS0_Pf_param_6];
	ld.param.u64 	%rd8, [_Z24scatter_all_output_majoriiiPKiiPKfS0_Pf_param_7];
	mov.u32 	%r13, %ctaid.x;
	mov.u32 	%r14, %ntid.x;
	mov.u32 	%r15, %tid.x;
	mad.lo.s32 	%r16, %r13, %r14, %r15;
	div.s32 	%r1, %r16, %r11;
	mul.lo.s32 	%r17, %r1, %r11;
	sub.s32 	%r2, %r16, %r17;
	setp.ge.s32 	%p1, %r1, %r12;
	@%p1 bra 	$L__BB1_7;
	add.s32 	%r3, %r9, -1;
	setp.lt.s32 	%p2, %r9, 2;
	@%p2 bra 	$L__BB1_7;
	mad.lo.s32 	%r19, %r1, %r11, %r2;
	cvta.to.global.u64 	%rd9, %rd8;
	mul.wide.s32 	%rd10, %r19, 4;
	add.s64 	%rd1, %rd9, %rd10;
	cvta.to.global.u64 	%rd2, %rd7;
	cvta.to.global.u64 	%rd3, %rd5;
	cvta.to.global.u64 	%rd4, %rd6;
	mul.lo.s32 	%r4, %r1, %r3;
	mov.b32 	%r27, 0;
$L__BB1_3:
	add.s32 	%r20, %r27, %r4;
	mul.wide.s32 	%rd11, %r20, 4;
	add.s64 	%rd12, %rd2, %rd11;
	ld.global.u32 	%r6, [%rd12];
	setp.lt.s32 	%p3, %r6, 0;
	@%p3 bra 	$L__BB1_7;
	mul.hi.u32 	%r21, %r6, 1898473089;
	shr.u32 	%r22, %r21, 19;
	mul.lo.s32 	%r23, %r22, 1186111;
	sub.s32 	%r24, %r6, %r23;
	mul.wide.u32 	%rd13, %r22, 4;
	add.s64 	%rd14, %rd3, %rd13;
	ld.global.u32 	%r25, [%rd14];
	add.s32 	%r7, %r25, %r24;
	setp.ge.s32 	%p4, %r7, %r10;
	@%p4 bra 	$L__BB1_6;
	mad.lo.s32 	%r26, %r7, %r11, %r2;
	mul.wide.s32 	%rd15, %r26, 4;
	add.s64 	%rd16, %rd4, %rd15;
	ld.global.nc.f32 	%f1, [%rd16];
	atom.global.add.f32 	%f2, [%rd1], %f1;
$L__BB1_6:
	add.s32 	%r27, %r27, 1;
	setp.ne.s32 	%p5, %r27, %r3;
	@%p5 bra 	$L__BB1_3;
$L__BB1_7:
	ret;

}


// ===== COMPILED SASS (sm_100) =====

	.target	sm_100

	.elftype	@"ET_EXEC"


//--------------------- .note.nv.tkinfo           --------------------------
	.section	.note.nv.tkinfo,"",@"SHT_NOTE"
	.sectionflags	@"SHF_NOTE_NV_TKINFO"
	.tkinfo
        /*0018*/ 	.word	0x00000002
        /*0030*/ 	.string	""
        /*0030*/ 	.string	"ptxas"
        /*0030*/ 	.string	"Cuda compilation tools, release 13.0, V13.0.88"
        /*0030*/ 	.string	"Build cuda_13.0.r13.0/compiler.36424714_0"
        /*0030*/ 	.string	"-arch sm_100 -m 64 "



//--------------------- .note.nv.cuinfo           --------------------------
	.section	.note.nv.cuinfo,"",@"SHT_NOTE"
	.sectionflags	@"SHF_NOTE_NV_CUINFO"
        /*0018*/ 	.short	0x0002
        /*001a*/ 	.short	0x0064
        /*001c*/ 	.short	0x0082
	.zero		2


//--------------------- .nv.info                  --------------------------
	.section	.nv.info,"",@"SHT_CUDA_INFO"
	.align	4


	//----- nvinfo : EIATTR_REGCOUNT
	.align		4
        /*0000*/ 	.byte	0x04, 0x2f
        /*0002*/ 	.short	(.L_1 - .L_0)
	.align		4
.L_0:
        /*0004*/ 	.word	index@(_Z22gather_all_input_majoriiiPKiiPKfS0_Pf)
        /*0008*/ 	.word	0x00000013


	//----- nvinfo : EIATTR_FRAME_SIZE
	.align		4
.L_1:
        /*000c*/ 	.byte	0x04, 0x11
        /*000e*/ 	.short	(.L_3 - .L_2)
	.align		4
.L_2:
        /*0010*/ 	.word	index@(_Z22gather_all_input_majoriiiPKiiPKfS0_Pf)
        /*0014*/ 	.word	0x00000000


	//----- nvinfo : EIATTR_REGCOUNT
	.align		4
.L_3:
        /*0018*/ 	.byte	0x04, 0x2f
        /*001a*/ 	.short	(.L_5 - .L_4)
	.align		4
.L_4:
        /*001c*/ 	.word	index@(_Z24scatter_all_output_majoriiiPKiiPKfS0_Pf)
        /*0020*/ 	.word	0x00000013


	//----- nvinfo : EIATTR_FRAME_SIZE
	.align		4
.L_5:
        /*0024*/ 	.byte	0x04, 0x11
        /*0026*/ 	.short	(.L_7 - .L_6)
	.align		4
.L_6:
        /*0028*/ 	.word	index@(_Z24scatter_all_output_majoriiiPKiiPKfS0_Pf)
        /*002c*/ 	.word	0x00000000


	//----- nvinfo : EIATTR_MIN_STACK_SIZE
	.align		4
.L_7:
        /*0030*/ 	.byte	0x04, 0x12
        /*0032*/ 	.short	(.L_9 - .L_8)
	.align		4
.L_8:
        /*0034*/ 	.word	index@(_Z24scatter_all_output_majoriiiPKiiPKfS0_Pf)
        /*0038*/ 	.word	0x00000000


	//----- nvinfo : EIATTR_MIN_STACK_SIZE
	.align		4
.L_9:
        /*003c*/ 	.byte	0x04, 0x12
        /*003e*/ 	.short	(.L_11 - .L_10)
	.align		4
.L_10:
        /*0040*/ 	.word	index@(_Z22gather_all_input_majoriiiPKiiPKfS0_Pf)
        /*0044*/ 	.word	0x00000000
.L_11:


//--------------------- .nv.compat                --------------------------
	.section	.nv.compat,"",@"SHT_CUDA_COMPAT_INFO"
	.align	4
        /*0000*/ 	.byte	0x02, 0x09, 0x00, 0x00, 0x02, 0x02, 0x01, 0x00, 0x02, 0x05, 0x05, 0x00, 0x03, 0x07, 0x01, 0x01
        /*0010*/ 	.byte	0x02, 0x03, 0x00, 0x00, 0x02, 0x06, 0x01, 0x00, 0x04, 0x0b, 0x08, 0x00, 0x09, 0x00, 0x00, 0x00
        /*0020*/ 	.byte	0x00, 0x00, 0x00, 0x00


//--------------------- .nv.info._Z24scatter_all_output_majoriiiPKiiPKfS0_Pf --------------------------
	.section	.nv.info._Z24scatter_all_output_majoriiiPKiiPKfS0_Pf,"",@"SHT_CUDA_INFO"
	.sectionflags	@""
	.align	4


	//----- nvinfo : EIATTR_CUDA_API_VERSION
	.align		4
        /*0000*/ 	.byte	0x04, 0x37
        /*0002*/ 	.short	(.L_13 - .L_12)
.L_12:
        /*0004*/ 	.word	0x00000082


	//----- nvinfo : EIATTR_KPARAM_INFO
	.align		4
.L_13:
        /*0008*/ 	.byte	0x04, 0x17
        /*000a*/ 	.short	(.L_15 - .L_14)
.L_14:
        /*000c*/ 	.word	0x00000000
        /*0010*/ 	.short	0x0007
        /*0012*/ 	.short	0x0030
        /*0014*/ 	.byte	0x00, 0xf5, 0x21, 0x00


	//----- nvinfo : EIATTR_KPARAM_INFO
	.align		4
.L_15:
        /*0018*/ 	.byte	0x04, 0x17
        /*001a*/ 	.short	(.L_17 - .L_16)
.L_16:
        /*001c*/ 	.word	0x00000000
        /*0020*/ 	.short	0x0006
        /*0022*/ 	.short	0x0028
        /*0024*/ 	.byte	0x00, 0xf5, 0x21, 0x00


	//----- nvinfo : EIATTR_KPARAM_INFO
	.align		4
.L_17:
        /*0028*/ 	.byte	0x04, 0x17
        /*002a*/ 	.short	(.L_19 - .L_18)
.L_18:
        /*002c*/ 	.word	0x00000000
        /*0030*/ 	.short	0x0005
        /*0032*/ 	.short	0x0020
        /*0034*/ 	.byte	0x00, 0xf5, 0x21, 0x00


	//----- nvinfo : EIATTR_KPARAM_INFO
	.align		4
.L_19:
        /*0038*/ 	.byte	0x04, 0x17
        /*003a*/ 	.short	(.L_21 - .L_20)
.L_20:
        /*003c*/ 	.word	0x00000000
        /*0040*/ 	.short	0x0004
        /*0042*/ 	.short	0x0018
        /*0044*/ 	.byte	0x00, 0xf0, 0x11, 0x00


	//----- nvinfo : EIATTR_KPARAM_INFO
	.align		4
.L_21:
        /*0048*/ 	.byte	0x04, 0x17
        /*004a*/ 	.short	(.L_23 - .L_22)
.L_22:
        /*004c*/ 	.word	0x00000000
        /*0050*/ 	.short	0x0003
        /*0052*/ 	.short	0x0010
        /*0054*/ 	.byte	0x00, 0xf5, 0x21, 0x00


	//----- nvinfo : EIATTR_KPARAM_INFO
	.align		4
.L_23:
        /*0058*/ 	.byte	0x04, 0x17
        /*005a*/ 	.short	(.L_25 - .L_24)
.L_24:
        /*005c*/ 	.word	0x00000000
        /*0060*/ 	.short	0x0002
        /*0062*/ 	.short	0x0008
        /*0064*/ 	.byte	0x00, 0xf0, 0x11, 0x00


	//----- nvinfo : EIATTR_KPARAM_INFO
	.align		4
.L_25:
        /*0068*/ 	.byte	0x04, 0x17
        /*006a*/ 	.short	(.L_27 - .L_26)
.L_26:
        /*006c*/ 	.word	0x00000000
        /*0070*/ 	.short	0x0001
        /*0072*/ 	.short	0x0004
        /*0074*/ 	.byte	0x00, 0xf0, 0x11, 0x00


	//----- nvinfo : EIATTR_KPARAM_INFO
	.align		4
.L_27:
        /*0078*/ 	.byte	0x04, 0x17
        /*007a*/ 	.short	(.L_29 - .L_28)
.L_28:
        /*007c*/ 	.word	0x00000000
        /*0080*/ 	.short	0x0000
        /*0082*/ 	.short	0x0000
        /*0084*/ 	.byte	0x00, 0xf0, 0x11, 0x00


	//----- nvinfo : EIATTR_SPARSE_MMA_MASK
	.align		4
.L_29:
        /*0088*/ 	.byte	0x03, 0x50
        /*008a*/ 	.short	0x0000


	//----- nvinfo : EIATTR_MAXREG_COUNT
	.align		4
        /*008c*/ 	.byte	0x03, 0x1b
        /*008e*/ 	.short	0x00ff


	//----- nvinfo : EIATTR_MERCURY_ISA_VERSION
	.align		4
        /*0090*/ 	.byte	0x03, 0x5f
        /*0092*/ 	.short	0x0101


	//----- nvinfo : EIATTR_VRC_CTA_INIT_COUNT
	.align		4
        /*0094*/ 	.byte	0x02, 0x4a
	.zero		1
	.zero		1


	//----- nvinfo : EIATTR_EXIT_INSTR_OFFSETS
	.align		4
        /*0098*/ 	.byte	0x04, 0x1c
        /*009a*/ 	.short	(.L_31 - .L_30)


	//   ....[0]....
.L_30:
        /*009c*/ 	.word	0x00000200


	//   ....[1]....
        /*00a0*/ 	.word	0x00000230


	//   ....[2]....
        /*00a4*/ 	.word	0x00000370


	//   ....[3]....
        /*00a8*/ 	.word	0x00000480


	//----- nvinfo : EIATTR_CRS_STACK_SIZE
	.align		4
.L_31:
        /*00ac*/ 	.byte	0x04, 0x1e
        /*00ae*/ 	.short	(.L_33 - .L_32)
.L_32:
        /*00b0*/ 	.word	0x00000000


	//----- nvinfo : EIATTR_CBANK_PARAM_SIZE
	.align		4
.L_33:
        /*00b4*/ 	.byte	0x03, 0x19
        /*00b6*/ 	.short	0x0038


	//----- nvinfo : EIATTR_PARAM_CBANK
	.align		4
        /*00b8*/ 	.byte	0x04, 0x0a
        /*00ba*/ 	.short	(.L_35 - .L_34)
	.align		4
.L_34:
        /*00bc*/ 	.word	index@(.nv.constant0._Z24scatter_all_output_majoriiiPKiiPKfS0_Pf)
        /*00c0*/ 	.short	0x0380
        /*00c2*/ 	.short	0x0038


	//----- nvinfo : EIATTR_SW_WAR
	.align		4
.L_35:
        /*00c4*/ 	.byte	0x04, 0x36
        /*00c6*/ 	.short	(.L_37 - .L_36)
.L_36:
        /*00c8*/ 	.word	0x00000008
.L_37:


//--------------------- .nv.info._Z22gather_all_input_majoriiiPKiiPKfS0_Pf --------------------------
	.section	.nv.info._Z22gather_all_input_majoriiiPKiiPKfS0_Pf,"",@"SHT_CUDA_INFO"
	.sectionflags	@""
	.align	4


	//----- nvinfo : EIATTR_CUDA_API_VERSION
	.align		4
        /*0000*/ 	.byte	0x04, 0x37
        /*0002*/ 	.short	(.L_39 - .L_38)
.L_38:
        /*0004*/ 	.word	0x00000082


	//----- nvinfo : EIATTR_KPARAM_INFO
	.align		4
.L_39:
        /*0008*/ 	.byte	0x04, 0x17
        /*000a*/ 	.short	(.L_41 - .L_40)
.L_40:
        /*000c*/ 	.word	0x00000000
        /*0010*/ 	.short	0x0007
        /*0012*/ 	.short	0x0030
        /*0014*/ 	.byte	0x00, 0xf5, 0x21, 0x00


	//----- nvinfo : EIATTR_KPARAM_INFO
	.align		4
.L_41:
        /*0018*/ 	.byte	0x04, 0x17
        /*001a*/ 	.short	(.L_43 - .L_42)
.L_42:
        /*001c*/ 	.word	0x00000000
        /*0020*/ 	.short	0x0006
        /*0022*/ 	.short	0x0028
        /*0024*/ 	.byte	0x00, 0xf5, 0x21, 0x00


	//----- nvinfo : EIATTR_KPARAM_INFO
	.align		4
.L_43:
        /*0028*/ 	.byte	0x04, 0x17
        /*002a*/ 	.short	(.L_45 - .L_44)
.L_44:
        /*002c*/ 	.word	0x00000000
        /*0030*/ 	.short	0x0005
        /*0032*/ 	.short	0x0020
        /*0034*/ 	.byte	0x00, 0xf5, 0x21, 0x00


	//----- nvinfo : EIATTR_KPARAM_INFO
	.align		4
.L_45:
        /*0038*/ 	.byte	0x04, 0x17
        /*003a*/ 	.short	(.L_47 - .L_46)
.L_46:
        /*003c*/ 	.word	0x00000000
        /*0040*/ 	.short	0x0004
        /*0042*/ 	.short	0x0018
        /*0044*/ 	.byte	0x00, 0xf0, 0x11, 0x00


	//----- nvinfo : EIATTR_KPARAM_INFO
	.align		4
.L_47:
        /*0048*/ 	.byte	0x04, 0x17
        /*004a*/ 	.short	(.L_49 - .L_48)
.L_48:
        /*004c*/ 	.word	0x00000000
        /*0050*/ 	.short	0x0003
        /*0052*/ 	.short	0x0010
        /*0054*/ 	.byte	0x00, 0xf5, 0x21, 0x00


	//----- nvinfo : EIATTR_KPARAM_INFO
	.align		4
.L_49:
        /*0058*/ 	.byte	0x04, 0x17
        /*005a*/ 	.short	(.L_51 - .L_50)
.L_50:
        /*005c*/ 	.word	0x00000000
        /*0060*/ 	.short	0x0002
        /*0062*/ 	.short	0x0008
        /*0064*/ 	.byte	0x00, 0xf0, 0x11, 0x00


	//----- nvinfo : EIATTR_KPARAM_INFO
	.align		4
.L_51:
        /*0068*/ 	.byte	0x04, 0x17
        /*006a*/ 	.short	(.L_53 - .L_52)
.L_52:
        /*006c*/ 	.word	0x00000000
        /*0070*/ 	.short	0x0001
        /*0072*/ 	.short	0x0004
        /*0074*/ 	.byte	0x00, 0xf0, 0x11, 0x00


	//----- nvinfo : EIATTR_KPARAM_INFO
	.align		4
.L_53:
        /*0078*/ 	.byte	0x04, 0x17
        /*007a*/ 	.short	(.L_55 - .L_54)
.L_54:
        /*007c*/ 	.word	0x00000000
        /*0080*/ 	.short	0x0000
        /*0082*/ 	.short	0x0000
        /*0084*/ 	.byte	0x00, 0xf0, 0x11, 0x00


	//----- nvinfo : EIATTR_SPARSE_MMA_MASK
	.align		4
.L_55:
        /*0088*/ 	.byte	0x03, 0x50
        /*008a*/ 	.short	0x0000


	//----- nvinfo : EIATTR_MAXREG_COUNT
	.align		4
        /*008c*/ 	.byte	0x03, 0x1b
        /*008e*/ 	.short	0x00ff


	//----- nvinfo : EIATTR_MERCURY_ISA_VERSION
	.align		4
        /*0090*/ 	.byte	0x03, 0x5f
        /*0092*/ 	.short	0x0101


	//----- nvinfo : EIATTR_VRC_CTA_INIT_COUNT
	.align		4
        /*0094*/ 	.byte	0x02, 0x4a
	.zero		1
	.zero		1


	//----- nvinfo : EIATTR_EXIT_INSTR_OFFSETS
	.align		4
        /*0098*/ 	.byte	0x04, 0x1c
        /*009a*/ 	.short	(.L_57 - .L_56)


	//   ....[0]....
.L_56:
        /*009c*/ 	.word	0x00000200


	//   ....[1]....
        /*00a0*/ 	.word	0x00000230


	//   ....[2]....
        /*00a4*/ 	.word	0x00000370


	//   ....[3]....
        /*00a8*/ 	.word	0x00000480


	//----- nvinfo : EIATTR_CRS_STACK_SIZE
	.align		4
.L_57:
        /*00ac*/ 	.byte	0x04, 0x1e
        /*00ae*/ 	.short	(.L_59 - .L_58)
.L_58:
        /*00b0*/ 	.word	0x00000000


	//----- nvinfo : EIATTR_CBANK_PARAM_SIZE
	.align		4
.L_59:
        /*00b4*/ 	.byte	0x03, 0x19
        /*00b6*/ 	.short	0x0038


	//----- nvinfo : EIATTR_PARAM_CBANK
	.align		4
        /*00b8*/ 	.byte	0x04, 0x0a
        /*00ba*/ 	.short	(.L_61 - .L_60)
	.align		4
.L_60:
        /*00bc*/ 	.word	index@(.nv.constant0._Z22gather_all_input_majoriiiPKiiPKfS0_Pf)
        /*00c0*/ 	.short	0x0380
        /*00c2*/ 	.short	0x0038


	//----- nvinfo : EIATTR_SW_WAR
	.align		4
.L_61:
        /*00c4*/ 	.byte	0x04, 0x36
        /*00c6*/ 	.short	(.L_63 - .L_62)
.L_62:
        /*00c8*/ 	.word	0x00000008
.L_63:


//--------------------- .nv.callgraph             --------------------------
	.section	.nv.callgraph,"",@"SHT_CUDA_CALLGRAPH"
	.align	4
	.sectionentsize	8
	.align		4
        /*0000*/ 	.word	0x00000000
	.align		4
        /*0004*/ 	.word	0xffffffff
	.align		4
        /*0008*/ 	.word	0x00000000
	.align		4
        /*000c*/ 	.word	0xfffffffe
	.align		4
        /*0010*/ 	.word	0x00000000
	.align		4
        /*0014*/ 	.word	0xfffffffd
	.align		4
        /*0018*/ 	.word	0x00000000
	.align		4
        /*001c*/ 	.word	0xfffffffc


//--------------------- .text._Z24scatter_all_output_majoriiiPKiiPKfS0_Pf --------------------------
	.section	.text._Z24scatter_all_output_majoriiiPKiiPKfS0_Pf,"ax",@progbits
	.align	128
        .global         _Z24scatter_all_output_majoriiiPKiiPKfS0_Pf
        .type           _Z24scatter_all_output_majoriiiPKiiPKfS0_Pf,@function
        .size           _Z24scatter_all_output_majoriiiPKiiPKfS0_Pf,(.L_x_8 - _Z24scatter_all_output_majoriiiPKiiPKfS0_Pf)
        .other          _Z24scatter_all_output_majoriiiPKiiPKfS0_Pf,@"STO_CUDA_ENTRY STV_DEFAULT"
_Z24scatter_all_output_majoriiiPKiiPKfS0_Pf:
.text._Z24scatter_all_output_majoriiiPKiiPKfS0_Pf:
[----:B------:R-:W-:Y:S08]  /*0000*/  LDC R1, c[0x0][0x37c] ;  /* 0x0000df00ff017b82 */ /* 0x000ff00000000800 */
[----:B------:R-:W0:Y:S01]  /*0010*/  LDC R9, c[0x0][0x398] ;  /* 0x0000e600ff097b82 */ /* 0x000e220000000800 */
[----:B------:R-:W1:Y:S07]  /*0020*/  S2R R5, SR_TID.X ;  /* 0x0000000000057919 */ /* 0x000e6e0000002100 */
[----:B------:R-:W1:Y:S08]  /*0030*/  S2UR UR4, SR_CTAID.X ;  /* 0x00000000000479c3 */ /* 0x000e700000002500 */
[----:B------:R-:W1:Y:S01]  /*0040*/  LDC R0, c[0x0][0x360] ;  /* 0x0000d800ff007b82 */ /* 0x000e620000000800 */
[----:B0-----:R-:W-:-:S04]  /*0050*/  IABS R7, R9 ;  /* 0x0000000900077213 */ /* 0x001fc80000000000 */
[----:B------:R-:W0:Y:S01]  /*0060*/  I2F.RP R4, R7 ;  /* 0x0000000700047306 */ /* 0x000e220000209400 */
[----:B-1----:R-:W-:Y:S01]  /*0070*/  IMAD R0, R0, UR4, R5 ;  /* 0x0000000400007c24 */ /* 0x002fe2000f8e0205 */
[----:B------:R-:W1:Y:S06]  /*0080*/  LDCU UR4, c[0x0][0x380] ;  /* 0x00007000ff0477ac */ /* 0x000e6c0008000800 */
[----:B0-----:R-:W0:Y:S02]  /*0090*/  MUFU.RCP R4, R4 ;  /* 0x0000000400047308 */ /* 0x001e240000001000 */
[----:B0-----:R-:W-:-:S02]  /*00a0*/  IADD3 R2, PT, PT, R4, 0xffffffe, RZ ;  /* 0x0ffffffe04027810 */ /* 0x001fc40007ffe0ff */
[----:B------:R-:W-:-:S04]  /*00b0*/  IABS R4, R0 ;  /* 0x0000000000047213 */ /* 0x000fc80000000000 */
[----:B------:R0:W2:Y:S02]  /*00c0*/  F2I.FTZ.U32.TRUNC.NTZ R3, R2 ;  /* 0x0000000200037305 */ /* 0x0000a4000021f000 */
[----:B0-----:R-:W-:Y:S01]  /*00d0*/  IMAD.MOV.U32 R2, RZ, RZ, RZ ;  /* 0x000000ffff027224 */ /* 0x001fe200078e00ff */
[----:B--2---:R-:W-:-:S05]  /*00e0*/  IADD3 R6, PT, PT, RZ, -R3, RZ ;  /* 0x80000003ff067210 */ /* 0x004fca0007ffe0ff */
[----:B------:R-:W-:-:S04]  /*00f0*/  IMAD R5, R6, R7, RZ ;  /* 0x0000000706057224 */ /* 0x000fc800078e02ff */
[----:B------:R-:W-:-:S06]  /*0100*/  IMAD.HI.U32 R3, R3, R5, R2 ;  /* 0x0000000503037227 */ /* 0x000fcc00078e0002 */
[----:B------:R-:W-:-:S05]  /*0110*/  IMAD.HI.U32 R3, R3, R4, RZ ;  /* 0x0000000403037227 */ /* 0x000fca00078e00ff */
[----:B------:R-:W-:-:S05]  /*0120*/  IADD3 R5, PT, PT, -R3, RZ, RZ ;  /* 0x000000ff03057210 */ /* 0x000fca0007ffe1ff */
[----:B------:R-:W-:-:S05]  /*0130*/  IMAD R2, R7, R5, R4 ;  /* 0x0000000507027224 */ /* 0x000fca00078e0204 */
[----:B------:R-:W-:-:S13]  /*0140*/  ISETP.GT.U32.AND P2, PT, R7, R2, PT ;  /* 0x000000020700720c */ /* 0x000fda0003f44070 */
[----:B------:R-:W-:Y:S01]  /*0150*/  @!P2 IMAD.IADD R2, R2, 0x1, -R7 ;  /* 0x000000010202a824 */ /* 0x000fe200078e0a07 */
[----:B------:R-:W-:Y:S02]  /*0160*/  @!P2 IADD3 R3, PT, PT, R3, 0x1, RZ ;  /* 0x000000010303a810 */ /* 0x000fe40007ffe0ff */
[----:B------:R-:W-:Y:S02]  /*0170*/  ISETP.NE.AND P2, PT, R9, RZ, PT ;  /* 0x000000ff0900720c */ /* 0x000fe40003f45270 */
[----:B------:R-:W-:Y:S02]  /*0180*/  ISETP.GE.U32.AND P0, PT, R2, R7, PT ;  /* 0x000000070200720c */ /* 0x000fe40003f06070 */
[----:B------:R-:W-:-:S04]  /*0190*/  LOP3.LUT R2, R0, R9, RZ, 0x3c, !PT ;  /* 0x0000000900027212 */ /* 0x000fc800078e3cff */
[----:B------:R-:W-:-:S07]  /*01a0*/  ISETP.GE.AND P1, PT, R2, RZ, PT ;  /* 0x000000ff0200720c */ /* 0x000fce0003f26270 */
[----:B------:R-:W-:-:S05]  /*01b0*/  @P0 VIADD R3, R3, 0x1 ;  /* 0x0000000103030836 */ /* 0x000fca0000000000 */
[----:B------:R-:W-:-:S05]  /*01c0*/  MOV R11, R3 ;  /* 0x00000003000b7202 */ /* 0x000fca0000000f00 */
[----:B------:R-:W-:Y:S01]  /*01d0*/  @!P1 IMAD.MOV R11, RZ, RZ, -R11 ;  /* 0x000000ffff0b9224 */ /* 0x000fe200078e0a0b */
[----:B------:R-:W-:-:S04]  /*01e0*/  @!P2 LOP3.LUT R11, RZ, R9, RZ, 0x33, !PT ;  /* 0x00000009ff0ba212 */ /* 0x000fc800078e33ff */
[----:B-1----:R-:W-:-:S13]  /*01f0*/  ISETP.GE.AND P0, PT, R11, UR4, PT ;  /* 0x000000040b007c0c */ /* 0x002fda000bf06270 */
[----:B------:R-:W-:Y:S05]  /*0200*/  @P0 EXIT ;  /* 0x000000000000094d */ /* 0x000fea0003800000 */
[----:B------:R-:W0:Y:S02]  /*0210*/  LDC R10, c[0x0][0x384] ;  /* 0x0000e100ff0a7b82 */ /* 0x000e240000000800 */
[----:B0-----:R-:W-:-:S13]  /*0220*/  ISETP.GE.AND P0, PT, R10, 0x2, PT ;  /* 0x000000020a00780c */ /* 0x001fda0003f06270 */
[----:B------:R-:W-:Y:S05]  /*0230*/  @!P0 EXIT ;  /* 0x000000000000894d */ /* 0x000fea0003800000 */
[----:B------:R-:W0:Y:S01]  /*0240*/  LDC.64 R12, c[0x0][0x3b0] ;  /* 0x0000ec00ff0c7b82 */ /* 0x000e220000000a00 */
[----:B------:R-:W-:Y:S01]  /*0250*/  IADD3 R8, PT, PT, -R11, RZ, RZ ;  /* 0x000000ff0b087210 */ /* 0x000fe20007ffe1ff */
[----:B------:R-:W-:Y:S01]  /*0260*/  VIADD R10, R10, 0xffffffff ;  /* 0xffffffff0a0a7836 */ /* 0x000fe20000000000 */
[----:B------:R-:W1:Y:S03]  /*0270*/  LDCU.64 UR6, c[0x0][0x358] ;  /* 0x00006b00ff0677ac */ /* 0x000e660008000a00 */
[----:B------:R-:W-:Y:S01]  /*0280*/  IMAD R0, R9, R8, R0 ;  /* 0x0000000809007224 */ /* 0x000fe200078e0200 */
[----:B------:R-:W2:Y:S01]  /*0290*/  LDCU UR8, c[0x0][0x398] ;  /* 0x00007300ff0877ac */ /* 0x000ea20008000800 */
[----:B------:R-:W3:Y:S01]  /*02a0*/  LDC.64 R2, c[0x0][0x3a8] ;  /* 0x0000ea00ff027b82 */ /* 0x000ee20000000a00 */
[C---:B------:R-:W-:Y:S02]  /*02b0*/  IMAD R14, R11.reuse, R10, RZ ;  /* 0x0000000a0b0e7224 */ /* 0x040fe400078e02ff */
[----:B------:R-:W-:Y:S01]  /*02c0*/  IMAD R9, R11, R9, R0 ;  /* 0x000000090b097224 */ /* 0x000fe200078e0200 */
[----:B------:R-:W4:Y:S04]  /*02d0*/  LDCU UR5, c[0x0][0x388] ;  /* 0x00007100ff0577ac */ /* 0x000f280008000800 */
[----:B------:R-:W1:Y:S01]  /*02e0*/  LDC.64 R4, c[0x0][0x390] ;  /* 0x0000e400ff047b82 */ /* 0x000e620000000a00 */
[----:B------:R-:W-:-:S07]  /*02f0*/  UMOV UR4, URZ ;  /* 0x000000ff00047c82 */ /* 0x000fce0008000000 */
[----:B------:R-:W1:Y:S01]  /*0300*/  LDC.64 R6, c[0x0][0x3a0] ;  /* 0x0000e800ff067b82 */ /* 0x000e620000000a00 */
[----:B0-2-4-:R-:W-:-:S07]  /*0310*/  IMAD.WIDE R8, R9, 0x4, R12 ;  /* 0x0000000409087825 */ /* 0x015fce00078e020c */
.L_x_2:
[----:B0-----:R-:W-:-:S05]  /*0320*/  IADD3 R13, PT, PT, R14, UR4, RZ ;  /* 0x000000040e0d7c10 */ /* 0x001fca000fffe0ff */
[----:B---3--:R-:W-:-:S05]  /*0330*/  IMAD.WIDE R12, R13, 0x4, R2 ;  /* 0x000000040d0c7825 */ /* 0x008fca00078e0202 */
[----:B-1----:R-:W2:Y:S01]  /*0340*/  LDG.E R16, desc[UR6][R12.64] ;  /* 0x000000060c107981 */ /* 0x002ea2000c1e1900 */
[----:B------:R-:W-:Y:S01]  /*0350*/  UIADD3 UR4, UPT, UPT, UR4, 0x1, URZ ;  /* 0x0000000104047890 */ /* 0x000fe2000fffe0ff */
[----:B--2---:R-:W-:-:S13]  /*0360*/  ISETP.GE.AND P0, PT, R16, RZ, PT ;  /* 0x000000ff1000720c */ /* 0x004fda0003f06270 */
[----:B------:R-:W-:Y:S05]  /*0370*/  @!P0 EXIT ;  /* 0x000000000000894d */ /* 0x000fea0003800000 */
[----:B------:R-:W-:-:S05]  /*0380*/  IMAD.HI.U32 R11, R16, 0x71286681, RZ ;  /* 0x71286681100b7827 */ /* 0x000fca00078e00ff */
[----:B------:R-:W-:-:S05]  /*0390*/  SHF.R.U32.HI R11, RZ, 0x13, R11 ;  /* 0x00000013ff0b7819 */ /* 0x000fca000001160b */
[----:B------:R-:W-:-:S06]  /*03a0*/  IMAD.WIDE.U32 R12, R11, 0x4, R4 ;  /* 0x000000040b0c7825 */ /* 0x000fcc00078e0004 */
[----:B------:R-:W2:Y:S01]  /*03b0*/  LDG.E R12, desc[UR6][R12.64] ;  /* 0x000000060c0c7981 */ /* 0x000ea2000c1e1900 */
[----:B------:R-:W-:Y:S01]  /*03c0*/  IMAD R11, R11, -0x12193f, R16 ;  /* 0xffede6c10b0b7824 */ /* 0x000fe200078e0210 */
[----:B------:R-:W-:Y:S01]  /*03d0*/  BSSY.RECONVERGENT B0, `(.L_x_0) ;  /* 0x0000009000007945 */ /* 0x000fe20003800200 */
[----:B------:R-:W-:Y:S02]  /*03e0*/  ISETP.NE.AND P1, PT, R10, UR4, PT ;  /* 0x000000040a007c0c */ /* 0x000fe4000bf25270 */
[----:B--2---:R-:W-:-:S05]  /*03f0*/  IMAD.IADD R11, R11, 0x1, R12 ;  /* 0x000000010b0b7824 */ /* 0x004fca00078e020c */
[----:B------:R-:W-:-:S13]  /*0400*/  ISETP.GE.AND P0, PT, R11, UR5, PT ;  /* 0x000000050b007c0c */ /* 0x000fda000bf06270 */
[----:B------:R-:W-:Y:S05]  /*0410*/  @P0 BRA `(.L_x_1) ;  /* 0x0000000000100947 */ /* 0x000fea0003800000 */
[----:B------:R-:W-:-:S04]  /*0420*/  IMAD R13, R11, UR8, R0 ;  /* 0x000000080b0d7c24 */ /* 0x000fc8000f8e0200 */
[----:B------:R-:W-:-:S06]  /*0430*/  IMAD.WIDE R12, R13, 0x4, R6 ;  /* 0x000000040d0c7825 */ /* 0x000fcc00078e0206 */
[----:B------:R-:W2:Y:S04]  /*0440*/  LDG.E.CONSTANT R13, desc[UR6][R12.64] ;  /* 0x000000060c0d7981 */ /* 0x000ea8000c1e9900 */
[----:B--2---:R0:W-:Y:S02]  /*0450*/  REDG.E.ADD.F32.FTZ.RN.STRONG.GPU desc[UR6][R8.64], R13 ;  /* 0x0000000d080079a6 */ /* 0x0041e4000c12f306 */
.L_x_1:
[----:B------:R-:W-:Y:S05]  /*0460*/  BSYNC.RECONVERGENT B0 ;  /* 0x0000000000007941 */ /* 0x000fea0003800200 */
.L_x_0:
[----:B------:R-:W-:Y:S05]  /*0470*/  @P1 BRA `(.L_x_2) ;  /* 0xfffffffc00a81947 */ /* 0x000fea000383ffff */
[----:B------:R-:W-:Y:S05]  /*0480*/  EXIT ;  /* 0x000000000000794d */ /* 0x000fea0003800000 */
.L_x_3:
[----:B------:R-:W-:-:S00]  /*0490*/  BRA `(.L_x_3) ;  /* 0xfffffffc00fc7947 */ /* 0x000fc0000383ffff */
[----:B------:R-:W-:-:S00]  /*04a0*/  NOP ;  /* 0x0000000000007918 */ /* 0x000fc00000000000 */
        /* <DEDUP_REMOVED lines=13> */
.L_x_8:


//--------------------- .text._Z22gather_all_input_majoriiiPKiiPKfS0_Pf --------------------------
	.section	.text._Z22gather_all_input_majoriiiPKiiPKfS0_Pf,"ax",@progbits
	.align	128
        .global         _Z22gather_all_input_majoriiiPKiiPKfS0_Pf
        .type           _Z22gather_all_input_majoriiiPKiiPKfS0_Pf,@function
        .size           _Z22gather_all_input_majoriiiPKiiPKfS0_Pf,(.L_x_9 - _Z22gather_all_input_majoriiiPKiiPKfS0_Pf)
        .other          _Z22gather_all_input_majoriiiPKiiPKfS0_Pf,@"STO_CUDA_ENTRY STV_DEFAULT"
_Z22gather_all_input_majoriiiPKiiPKfS0_Pf:
.text._Z22gather_all_input_majoriiiPKiiPKfS0_Pf:
        /* <DEDUP_REMOVED lines=50> */
.L_x_6:
        /* <DEDUP_REMOVED lines=16> */
[----:B------:R-:W2:Y:S01]  /*0420*/  LDG.E.CONSTANT R11, desc[UR6][R8.64] ;  /* 0x00000006080b7981 */ /* 0x000ea2000c1e9900 */
[----:B------:R-:W-:-:S04]  /*0430*/  IMAD R13, R15, UR8, R0 ;  /* 0x000000080f0d7c24 */ /* 0x000fc8000f8e0200 */
[----:B------:R-:W-:-:S05]  /*0440*/  IMAD.WIDE R12, R13, 0x4, R6 ;  /* 0x000000040d0c7825 */ /* 0x000fca00078e0206 */
[----:B--2---:R0:W-:Y:S02]  /*0450*/  STG.E desc[UR6][R12.64], R11 ;  /* 0x0000000b0c007986 */ /* 0x0041e4000c101906 */
.L_x_5:
[----:B------:R-:W-:Y:S05]  /*0460*/  BSYNC.RECONVERGENT B0 ;  /* 0x0000000000007941 */ /* 0x000fea0003800200 */
.L_x_4:
[----:B------:R-:W-:Y:S05]  /*0470*/  @P1 BRA `(.L_x_6) ;  /* 0xfffffffc00a81947 */ /* 0x000fea000383ffff */
[----:B------:R-:W-:Y:S05]  /*0480*/  EXIT ;  /* 0x000000000000794d */ /* 0x000fea0003800000 */
.L_x_7:
        /* <DEDUP_REMOVED lines=15> */
.L_x_9:


//--------------------- .nv.shared.reserved.0     --------------------------
	.section	.nv.shared.reserved.0,"aw",@nobits
	.weak		__nv_reservedSMEM_offset_0_alias
	.size		__nv_reservedSMEM_offset_0_alias, 0, 64
	.other		__nv_reservedSMEM_offset_0_alias,@"STO_CUDA_RESERVED_SHARED STV_DEFAULT"
__nv_reservedSMEM_offset_0_alias:
	.zero		0
	.zero		64


//--------------------- .nv.constant0._Z24scatter_all_output_majoriiiPKiiPKfS0_Pf --------------------------
	.section	.nv.constant0._Z24scatter_all_output_majoriiiPKiiPKfS0_Pf,"a",@progbits
	.sectionflags	@""
	.align	4
.nv.constant0._Z24scatter_all_output_majoriiiPKiiPKfS0_Pf:
	.zero		952


//--------------------- .nv.constant0._Z22gather_all_input_majoriiiPKiiPKfS0_Pf --------------------------
	.section	.nv.constant0._Z22gather_all_input_majoriiiPKiiPKfS0_Pf,"a",@progbits
	.sectionflags	@""
	.align	4
.nv.constant0._Z22gather_all_input_majoriiiPKiiPKfS0_Pf:
	.zero		952


//--------------------- SYMBOLS --------------------------

	.type		.nv.reservedSmem.offset0,@object
	.size		.nv.reservedSmem.offset0,0x4
